	.headerflags	@"EF_CUDA_TEXMODE_UNIFIED EF_CUDA_64BIT_ADDRESS EF_CUDA_ACCELERATORS EF_CUDA_SM90 EF_CUDA_VIRTUAL_SM(EF_CUDA_SM90)"
	.elftype	@"ET_EXEC"


//--------------------- .nv.info                  --------------------------
	.section	.nv.info,"",@"SHT_CUDA_INFO"
	.align	4


	//----- nvinfo : EIATTR_REGCOUNT
	.align		4
        /*0000*/ 	.byte	0x04, 0x2f
        /*0002*/ 	.short	(.L_3 - .L_2)
	.align		4
.L_2:
        /*0004*/ 	.word	index@(triton_poi_fused__native_batch_norm_legit_no_training_avg_pool2d_relu_24)
        /*0008*/ 	.word	0x00000020


	//----- nvinfo : EIATTR_MIN_STACK_SIZE
	.align		4
.L_3:
        /*000c*/ 	.byte	0x04, 0x12
        /*000e*/ 	.short	(.L_5 - .L_4)
	.align		4
.L_4:
        /*0010*/ 	.word	index@(triton_poi_fused__native_batch_norm_legit_no_training_avg_pool2d_relu_24)
        /*0014*/ 	.word	0x00000000


	//----- nvinfo : EIATTR_FRAME_SIZE
	.align		4
.L_5:
        /*0018*/ 	.byte	0x04, 0x11
        /*001a*/ 	.short	(.L_7 - .L_6)
	.align		4
.L_6:
        /*001c*/ 	.word	index@(triton_poi_fused__native_batch_norm_legit_no_training_avg_pool2d_relu_24)
        /*0020*/ 	.word	0x00000000


	//----- nvinfo : EIATTR_MIN_STACK_SIZE
	.align		4
.L_7:
        /*0024*/ 	.byte	0x04, 0x12
        /*0026*/ 	.short	(.L_9 - .L_8)
	.align		4
.L_8:
        /*0028*/ 	.word	index@(triton_poi_fused__native_batch_norm_legit_no_training_avg_pool2d_relu_24)
        /*002c*/ 	.word	0x00000000
.L_9:


//--------------------- .nv.info.triton_poi_fused__native_batch_norm_legit_no_training_avg_pool2d_relu_24 --------------------------
	.section	.nv.info.triton_poi_fused__native_batch_norm_legit_no_training_avg_pool2d_relu_24,"",@"SHT_CUDA_INFO"
	.sectionflags	@""
	.align	4


	//----- nvinfo : EIATTR_CUDA_API_VERSION
	.align		4
        /*0000*/ 	.byte	0x04, 0x37
        /*0002*/ 	.short	(.L_11 - .L_10)
.L_10:
        /*0004*/ 	.word	0x0000007c


	//----- nvinfo : EIATTR_KPARAM_INFO
	.align		4
.L_11:
        /*0008*/ 	.byte	0x04, 0x17
        /*000a*/ 	.short	(.L_13 - .L_12)
.L_12:
        /*000c*/ 	.word	0x00000000
        /*0010*/ 	.short	0x0007
        /*0012*/ 	.short	0x0038
        /*0014*/ 	.byte	0x00, 0xf0, 0x11, 0x00


	//----- nvinfo : EIATTR_KPARAM_INFO
	.align		4
.L_13:
        /*0018*/ 	.byte	0x04, 0x17
        /*001a*/ 	.short	(.L_15 - .L_14)
.L_14:
        /*001c*/ 	.word	0x00000000
        /*0020*/ 	.short	0x0006
        /*0022*/ 	.short	0x0030
        /*0024*/ 	.byte	0x00, 0xf4, 0x21, 0x00


	//----- nvinfo : EIATTR_KPARAM_INFO
	.align		4
.L_15:
        /*0028*/ 	.byte	0x04, 0x17
        /*002a*/ 	.short	(.L_17 - .L_16)
.L_16:
        /*002c*/ 	.word	0x00000000
        /*0030*/ 	.short	0x0005
        /*0032*/ 	.short	0x0028
        /*0034*/ 	.byte	0x00, 0xf4, 0x21, 0x00


	//----- nvinfo : EIATTR_KPARAM_INFO
	.align		4
.L_17:
        /*0038*/ 	.byte	0x04, 0x17
        /*003a*/ 	.short	(.L_19 - .L_18)
.L_18:
        /*003c*/ 	.word	0x00000000
        /*0040*/ 	.short	0x0004
        /*0042*/ 	.short	0x0020
        /*0044*/ 	.byte	0x00, 0xf4, 0x21, 0x00


	//----- nvinfo : EIATTR_KPARAM_INFO
	.align		4
.L_19:
        /*0048*/ 	.byte	0x04, 0x17
        /*004a*/ 	.short	(.L_21 - .L_20)
.L_20:
        /*004c*/ 	.word	0x00000000
        /*0050*/ 	.short	0x0003
        /*0052*/ 	.short	0x0018
        /*0054*/ 	.byte	0x00, 0xf4, 0x21, 0x00


	//----- nvinfo : EIATTR_KPARAM_INFO
	.align		4
.L_21:
        /*0058*/ 	.byte	0x04, 0x17
        /*005a*/ 	.short	(.L_23 - .L_22)
.L_22:
        /*005c*/ 	.word	0x00000000
        /*0060*/ 	.short	0x0002
        /*0062*/ 	.short	0x0010
        /*0064*/ 	.byte	0x00, 0xf4, 0x21, 0x00


	//----- nvinfo : EIATTR_KPARAM_INFO
	.align		4
.L_23:
        /*0068*/ 	.byte	0x04, 0x17
        /*006a*/ 	.short	(.L_25 - .L_24)
.L_24:
        /*006c*/ 	.word	0x00000000
        /*0070*/ 	.short	0x0001
        /*0072*/ 	.short	0x0008
        /*0074*/ 	.byte	0x00, 0xf4, 0x21, 0x00


	//----- nvinfo : EIATTR_KPARAM_INFO
	.align		4
.L_25:
        /*0078*/ 	.byte	0x04, 0x17
        /*007a*/ 	.short	(.L_27 - .L_26)
.L_26:
        /*007c*/ 	.word	0x00000000
        /*0080*/ 	.short	0x0000
        /*0082*/ 	.short	0x0000
        /*0084*/ 	.byte	0x00, 0xf4, 0x21, 0x00


	//----- nvinfo : EIATTR_SPARSE_MMA_MASK
	.align		4
.L_27:
        /*0088*/ 	.byte	0x03, 0x50
        /*008a*/ 	.short	0x0000


	//----- nvinfo : EIATTR_MAXREG_COUNT
	.align		4
        /*008c*/ 	.byte	0x03, 0x1b
        /*008e*/ 	.short	0x00ff


	//----- nvinfo : EIATTR_EXIT_INSTR_OFFSETS
	.align		4
        /*0090*/ 	.byte	0x04, 0x1c
        /*0092*/ 	.short	(.L_29 - .L_28)


	//   ....[0]....
.L_28:
        /*0094*/ 	.word	0x00000770


	//   ....[1]....
        /*0098*/ 	.word	0x00000790


	//----- nvinfo : EIATTR_REQNTID
	.align		4
.L_29:
        /*009c*/ 	.byte	0x04, 0x10
        /*009e*/ 	.short	(.L_31 - .L_30)
.L_30:
        /*00a0*/ 	.word	0x00000080
        /*00a4*/ 	.word	0x00000001
        /*00a8*/ 	.word	0x00000001


	//----- nvinfo : EIATTR_CBANK_PARAM_SIZE
	.align		4
.L_31:
        /*00ac*/ 	.byte	0x03, 0x19
        /*00ae*/ 	.short	0x003c


	//----- nvinfo : EIATTR_PARAM_CBANK
	.align		4
        /*00b0*/ 	.byte	0x04, 0x0a
        /*00b2*/ 	.short	(.L_33 - .L_32)
	.align		4
.L_32:
        /*00b4*/ 	.word	index@(.nv.constant0.triton_poi_fused__native_batch_norm_legit_no_training_avg_pool2d_relu_24)
        /*00b8*/ 	.short	0x0210
        /*00ba*/ 	.short	0x003c


	//----- nvinfo : EIATTR_SW_WAR
	.align		4
.L_33:
        /*00bc*/ 	.byte	0x04, 0x36
        /*00be*/ 	.short	(.L_35 - .L_34)
.L_34:
        /*00c0*/ 	.word	0x00000008
.L_35:


//--------------------- .nv.callgraph             --------------------------
	.section	.nv.callgraph,"",@"SHT_CUDA_CALLGRAPH"
	.align	4
	.sectionentsize	8
	.align		4
        /*0000*/ 	.word	0x00000000
	.align		4
        /*0004*/ 	.word	0xffffffff
	.align		4
        /*0008*/ 	.word	0x00000000
	.align		4
        /*000c*/ 	.word	0xfffffffe
	.align		4
        /*0010*/ 	.word	0x00000000
	.align		4
        /*0014*/ 	.word	0xfffffffd
	.align		4
        /*0018*/ 	.word	0x00000000
	.align		4
        /*001c*/ 	.word	0xfffffffc


//--------------------- .nv.constant4             --------------------------
	.section	.nv.constant4,"a",@progbits
	.align	8
	.align		8
.nv.constant4:
        /*0000*/ 	.dword	_$_str
	.align		8
        /*0008*/ 	.dword	_$_str_$_2


//--------------------- .text.triton_poi_fused__native_batch_norm_legit_no_training_avg_pool2d_relu_24 --------------------------
	.section	.text.triton_poi_fused__native_batch_norm_legit_no_training_avg_pool2d_relu_24,"ax",@progbits
	.align	128
        .global         triton_poi_fused__native_batch_norm_legit_no_training_avg_pool2d_relu_24
        .type           triton_poi_fused__native_batch_norm_legit_no_training_avg_pool2d_relu_24,@function
        .size           triton_poi_fused__native_batch_norm_legit_no_training_avg_pool2d_relu_24,(.L_x_1 - triton_poi_fused__native_batch_norm_legit_no_training_avg_pool2d_relu_24)
        .other          triton_poi_fused__native_batch_norm_legit_no_training_avg_pool2d_relu_24,@"STO_CUDA_ENTRY STV_DEFAULT"
triton_poi_fused__native_batch_norm_legit_no_training_avg_pool2d_relu_24:
.text.triton_poi_fused__native_batch_norm_legit_no_training_avg_pool2d_relu_24:
[----:B------:R-:W0:Y:S01]  /*0000*/  LDC R1, c[0x0][0x28] ;  /* 0x00000a00ff017b82 */ /* 0x000e220000000800 */
[----:B------:R-:W1:Y:S07]  /*0010*/  S2R R0, SR_TID.X ;  /* 0x0000000000007919 */ /* 0x000e6e0000002100 */
[----:B------:R-:W2:Y:S01]  /*0020*/  LDC.64 R4, c[0x0][0x220] ;  /* 0x00008800ff047b82 */ /* 0x000ea20000000a00 */
[----:B------:R-:W-:Y:S02]  /*0030*/  CS2R R22, SRZ ;  /* 0x0000000000167805 */ /* 0x000fe4000001ff00 */
[----:B------:R-:W-:Y:S01]  /*0040*/  CS2R R20, SRZ ;  /* 0x0000000000147805 */ /* 0x000fe2000001ff00 */
[----:B------:R-:W3:Y:S01]  /*0050*/  S2R R3, SR_CTAID.X ;  /* 0x0000000000037919 */ /* 0x000ee20000002500 */
[----:B------:R-:W-:Y:S01]  /*0060*/  ULDC.64 UR4, c[0x0][0x208] ;  /* 0x0000820000047ab9 */ /* 0x000fe20000000a00 */
[----:B-1----:R-:W-:-:S02]  /*0070*/  SHF.L.U32 R0, R0, 0x1, RZ ;  /* 0x0000000100007819 */ /* 0x002fc400000006ff */
[----:B---3--:R-:W-:Y:S02]  /*0080*/  SHF.R.S32.HI R11, RZ, 0x17, R3 ;  /* 0x00000017ff0b7819 */ /* 0x008fe40000011403 */
[----:B------:R-:W-:Y:S02]  /*0090*/  LOP3.LUT R0, R0, 0xfe, RZ, 0xc0, !PT ;  /* 0x000000fe00007812 */ /* 0x000fe400078ec0ff */
[----:B------:R-:W-:Y:S02]  /*00a0*/  SGXT R11, R11, 0x1 ;  /* 0x000000010b0b781a */ /* 0x000fe40000000200 */
[----:B------:R-:W-:-:S04]  /*00b0*/  LEA R18, R3, R0, 0x8 ;  /* 0x0000000003127211 */ /* 0x000fc800078e40ff */
[----:B------:R-:W-:Y:S02]  /*00c0*/  LEA.HI R0, R11, R18, RZ, 0x4 ;  /* 0x000000120b007211 */ /* 0x000fe400078f20ff */
[----:B------:R-:W-:Y:S02]  /*00d0*/  ISETP.GE.AND P0, PT, R18, 0x1a80, PT ;  /* 0x00001a801200780c */ /* 0x000fe40003f06270 */
[----:B------:R-:W-:-:S05]  /*00e0*/  SHF.R.S32.HI R0, RZ, 0x4, R0 ;  /* 0x00000004ff007819 */ /* 0x000fca0000011400 */
[----:B------:R-:W-:-:S05]  /*00f0*/  IMAD.HI R2, R0, 0x4d4873ed, RZ ;  /* 0x4d4873ed00027827 */ /* 0x000fca00078e02ff */
[----:B------:R-:W-:-:S04]  /*0100*/  SHF.R.U32.HI R3, RZ, 0x1f, R2 ;  /* 0x0000001fff037819 */ /* 0x000fc80000011602 */
[----:B------:R-:W-:-:S05]  /*0110*/  LEA.HI.SX32 R3, R2, R3, 0x1b ;  /* 0x0000000302037211 */ /* 0x000fca00078fdaff */
[----:B------:R-:W-:Y:S01]  /*0120*/  IMAD R27, R3, -0x6a, R0 ;  /* 0xffffff96031b7824 */ /* 0x000fe200078e0200 */
[----:B------:R-:W-:Y:S01]  /*0130*/  SHF.R.S32.HI R7, RZ, 0x1f, R18 ;  /* 0x0000001fff077819 */ /* 0x000fe20000011412 */
[----:B------:R-:W1:Y:S02]  /*0140*/  LDC.64 R2, c[0x0][0x210] ;  /* 0x00008400ff027b82 */ /* 0x000e640000000a00 */
[----:B--2---:R-:W-:-:S05]  /*0150*/  IMAD.WIDE R4, R27, 0x4, R4 ;  /* 0x000000041b047825 */ /* 0x004fca00078e0204 */
[----:B------:R-:W2:Y:S04]  /*0160*/  @!P0 LDG.E.EL R23, desc[UR4][R4.64] ;  /* 0x0000000404178981 */ /* 0x000ea8000c2e1900 */
[----:B------:R3:W4:Y:S01]  /*0170*/  @!P0 LDG.E.EL R21, desc[UR4][R4.64] ;  /* 0x0000000404158981 */ /* 0x000722000c2e1900 */
[----:B------:R-:W-:Y:S01]  /*0180*/  LEA.HI R7, R7, R18, RZ, 0x2 ;  /* 0x0000001207077211 */ /* 0x000fe200078f10ff */
[----:B------:R-:W-:-:S03]  /*0190*/  VIADD R0, R18, 0x1 ;  /* 0x0000000112007836 */ /* 0x000fc60000000000 */
[C---:B------:R-:W-:Y:S02]  /*01a0*/  LOP3.LUT R9, R7.reuse, 0x7ffffffc, RZ, 0xc0, !PT ;  /* 0x7ffffffc07097812 */ /* 0x040fe400078ec0ff */
[----:B------:R-:W-:Y:S02]  /*01b0*/  SHF.L.U32 R7, R7, 0x2, RZ ;  /* 0x0000000207077819 */ /* 0x000fe400000006ff */
[----:B------:R-:W-:Y:S01]  /*01c0*/  IADD3 R9, R18, -R9, RZ ;  /* 0x8000000912097210 */ /* 0x000fe20007ffe0ff */
[----:B------:R-:W-:Y:S01]  /*01d0*/  HFMA2.MMA R19, -RZ, RZ, 0, 0 ;  /* 0x00000000ff137435 */ /* 0x000fe200000001ff */
[----:B------:R-:W-:Y:S02]  /*01e0*/  LOP3.LUT R6, R7, 0xfffffff0, RZ, 0xc0, !PT ;  /* 0xfffffff007067812 */ /* 0x000fe400078ec0ff */
[----:B------:R-:W-:Y:S02]  /*01f0*/  CS2R R24, SRZ ;  /* 0x0000000000187805 */ /* 0x000fe4000001ff00 */
[----:B------:R-:W-:Y:S01]  /*0200*/  LEA.HI R11, R11, R0, RZ, 0x2 ;  /* 0x000000000b0b7211 */ /* 0x000fe200078f10ff */
[----:B---3--:R-:W3:Y:S01]  /*0210*/  LDC.64 R4, c[0x0][0x228] ;  /* 0x00008a00ff047b82 */ /* 0x008ee20000000a00 */
[----:B------:R-:W-:-:S02]  /*0220*/  IMAD R29, R9, 0x2, R6 ;  /* 0x00000002091d7824 */ /* 0x000fc400078e0206 */
[----:B------:R-:W-:-:S05]  /*0230*/  LOP3.LUT R11, R11, 0x7ffffffc, RZ, 0xc0, !PT ;  /* 0x7ffffffc0b0b7812 */ /* 0x000fca00078ec0ff */
[----:B------:R-:W5:Y:S01]  /*0240*/  LDC.64 R8, c[0x0][0x218] ;  /* 0x00008600ff087b82 */ /* 0x000f620000000a00 */
[----:B------:R-:W-:-:S04]  /*0250*/  IADD3 R11, R0, -R11, RZ ;  /* 0x8000000b000b7210 */ /* 0x000fc80007ffe0ff */
[----:B------:R-:W-:Y:S02]  /*0260*/  LEA R15, R11, R6, 0x1 ;  /* 0x000000060b0f7211 */ /* 0x000fe400078e08ff */
[----:B------:R-:W-:Y:S01]  /*0270*/  IADD3 R11, R29, 0x8, RZ ;  /* 0x000000081d0b7810 */ /* 0x000fe20007ffe0ff */
[----:B------:R-:W3:Y:S01]  /*0280*/  LDC.64 R6, c[0x0][0x230] ;  /* 0x00008c00ff067b82 */ /* 0x000ee20000000a00 */
[----:B-1----:R-:W-:-:S04]  /*0290*/  IMAD.WIDE R12, R29, 0x4, R2 ;  /* 0x000000041d0c7825 */ /* 0x002fc800078e0202 */
[--C-:B------:R-:W-:Y:S01]  /*02a0*/  IMAD.WIDE R10, R11, 0x4, R2.reuse ;  /* 0x000000040b0a7825 */ /* 0x100fe200078e0202 */
[----:B------:R-:W4:Y:S03]  /*02b0*/  @!P0 LDG.E.EL R25, desc[UR4][R12.64] ;  /* 0x000000040c198981 */ /* 0x000f26000c2e1900 */
[----:B------:R-:W-:Y:S01]  /*02c0*/  VIADD R14, R29, 0x9 ;  /* 0x000000091d0e7836 */ /* 0x000fe20000000000 */
[----:B------:R-:W-:Y:S01]  /*02d0*/  IADD3 R29, R15, 0x8, RZ ;  /* 0x000000080f1d7810 */ /* 0x000fe20007ffe0ff */
[----:B------:R-:W-:Y:S01]  /*02e0*/  IMAD.MOV.U32 R0, RZ, RZ, RZ ;  /* 0x000000ffff007224 */ /* 0x000fe200078e00ff */
[----:B------:R1:W4:Y:S01]  /*02f0*/  @!P0 LDG.E.EL R22, desc[UR4][R12.64+0x4] ;  /* 0x000004040c168981 */ /* 0x000322000c2e1900 */
[----:B------:R-:W-:Y:S01]  /*0300*/  IMAD.WIDE R16, R15, 0x4, R2 ;  /* 0x000000040f107825 */ /* 0x000fe200078e0202 */
[----:B------:R-:W-:Y:S01]  /*0310*/  HFMA2.MMA R28, -RZ, RZ, 0, 0 ;  /* 0x00000000ff1c7435 */ /* 0x000fe200000001ff */
[----:B------:R-:W-:Y:S01]  /*0320*/  MOV R26, RZ ;  /* 0x000000ff001a7202 */ /* 0x000fe20000000f00 */
[----:B------:R1:W4:Y:S01]  /*0330*/  @!P0 LDG.E.EL R20, desc[UR4][R10.64] ;  /* 0x000000040a148981 */ /* 0x000322000c2e1900 */
[----:B-----5:R-:W-:-:S03]  /*0340*/  IMAD.WIDE R8, R27, 0x4, R8 ;  /* 0x000000041b087825 */ /* 0x020fc600078e0208 */
[----:B------:R-:W5:Y:S01]  /*0350*/  @!P0 LDG.E.EL R0, desc[UR4][R16.64] ;  /* 0x0000000410008981 */ /* 0x000f62000c2e1900 */
[----:B-1----:R-:W-:-:S03]  /*0360*/  IMAD.WIDE R12, R14, 0x4, R2 ;  /* 0x000000040e0c7825 */ /* 0x002fc600078e0202 */
[----:B------:R1:W5:Y:S01]  /*0370*/  @!P0 LDG.E.EL R19, desc[UR4][R16.64+0x4] ;  /* 0x0000040410138981 */ /* 0x000362000c2e1900 */
[----:B0-----:R-:W-:Y:S02]  /*0380*/  VIADD R11, R15, 0x9 ;  /* 0x000000090f0b7836 */ /* 0x001fe40000000000 */
[--C-:B------:R-:W-:Y:S01]  /*0390*/  IMAD.WIDE R14, R29, 0x4, R2.reuse ;  /* 0x000000041d0e7825 */ /* 0x100fe200078e0202 */
[----:B------:R-:W5:Y:S03]  /*03a0*/  @!P0 LDG.E.EL R28, desc[UR4][R8.64] ;  /* 0x00000004081c8981 */ /* 0x000f66000c2e1900 */
[----:B------:R-:W-:Y:S01]  /*03b0*/  IMAD.WIDE R2, R11, 0x4, R2 ;  /* 0x000000040b027825 */ /* 0x000fe200078e0202 */
[----:B------:R-:W5:Y:S01]  /*03c0*/  @!P0 LDG.E.EL R26, desc[UR4][R14.64] ;  /* 0x000000040e1a8981 */ /* 0x000f62000c2e1900 */
[----:B-1----:R-:W-:-:S03]  /*03d0*/  CS2R R16, SRZ ;  /* 0x0000000000107805 */ /* 0x002fc6000001ff00 */
[----:B------:R0:W5:Y:S04]  /*03e0*/  @!P0 LDG.E.EL R24, desc[UR4][R12.64] ;  /* 0x000000040c188981 */ /* 0x000168000c2e1900 */
[----:B------:R-:W5:Y:S04]  /*03f0*/  @!P0 LDG.E.EL R16, desc[UR4][R8.64] ;  /* 0x0000000408108981 */ /* 0x000f68000c2e1900 */
[----:B------:R1:W5:Y:S01]  /*0400*/  @!P0 LDG.E.EL R17, desc[UR4][R2.64] ;  /* 0x0000000402118981 */ /* 0x000362000c2e1900 */
[----:B------:R-:W-:Y:S02]  /*0410*/  CS2R R10, SRZ ;  /* 0x00000000000a7805 */ /* 0x000fe4000001ff00 */
[----:B0-----:R-:W-:Y:S01]  /*0420*/  CS2R R12, SRZ ;  /* 0x00000000000c7805 */ /* 0x001fe2000001ff00 */
[----:B---3--:R-:W-:-:S04]  /*0430*/  IMAD.WIDE R4, R27, 0x4, R4 ;  /* 0x000000041b047825 */ /* 0x008fc800078e0204 */
[----:B------:R-:W-:Y:S01]  /*0440*/  IMAD.WIDE R6, R27, 0x4, R6 ;  /* 0x000000041b067825 */ /* 0x000fe200078e0206 */
[----:B------:R-:W3:Y:S01]  /*0450*/  @!P0 LDG.E.EL R10, desc[UR4][R4.64] ;  /* 0x00000004040a8981 */ /* 0x000ee2000c2e1900 */
[----:B-1----:R-:W0:Y:S03]  /*0460*/  LDC.64 R2, c[0x0][0x238] ;  /* 0x00008e00ff027b82 */ /* 0x002e260000000a00 */
[----:B------:R1:W3:Y:S04]  /*0470*/  @!P0 LDG.E.EL R11, desc[UR4][R4.64] ;  /* 0x00000004040b8981 */ /* 0x0002e8000c2e1900 */
[----:B------:R-:W3:Y:S04]  /*0480*/  @!P0 LDG.E.EL R13, desc[UR4][R6.64] ;  /* 0x00000004060d8981 */ /* 0x000ee8000c2e1900 */
[----:B------:R0:W3:Y:S01]  /*0490*/  @!P0 LDG.E.EL R12, desc[UR4][R6.64] ;  /* 0x00000004060c8981 */ /* 0x0000e2000c2e1900 */
[----:B-1----:R-:W-:Y:S01]  /*04a0*/  MOV R4, 0x3e800000 ;  /* 0x3e80000000047802 */ /* 0x002fe20000000f00 */
[----:B0-----:R-:W-:-:S04]  /*04b0*/  IMAD.WIDE R2, R18, 0x4, R2 ;  /* 0x0000000412027825 */ /* 0x001fc800078e0202 */
[----:B--2---:R-:W-:Y:S01]  /*04c0*/  FADD R23, R23, 9.9999997473787516356e-06 ;  /* 0x3727c5ac17177421 */ /* 0x004fe20000000000 */
[----:B----4-:R-:W-:-:S03]  /*04d0*/  FADD R21, R21, 9.9999997473787516356e-06 ;  /* 0x3727c5ac15157421 */ /* 0x010fc60000000000 */
[----:B------:R-:W0:Y:S08]  /*04e0*/  MUFU.SQRT R9, R23 ;  /* 0x0000001700097308 */ /* 0x000e300000002000 */
[----:B------:R-:W1:Y:S01]  /*04f0*/  MUFU.SQRT R8, R21 ;  /* 0x0000001500087308 */ /* 0x000e620000002000 */
[C---:B0-----:R-:W-:Y:S02]  /*0500*/  FSETP.GT.AND P2, PT, R9.reuse, 8.50705917302346158658e+37, PT ;  /* 0x7e8000000900780b */ /* 0x041fe40003f44000 */
[----:B------:R-:W-:-:S02]  /*0510*/  FSETP.GEU.AND P4, PT, R9, 1.175494350822287508e-38, PT ;  /* 0x008000000900780b */ /* 0x000fc40003f8e000 */
[C---:B-1----:R-:W-:Y:S02]  /*0520*/  FSETP.GT.AND P1, PT, R8.reuse, 8.50705917302346158658e+37, PT ;  /* 0x7e8000000800780b */ /* 0x042fe40003f24000 */
[----:B------:R-:W-:-:S07]  /*0530*/  FSETP.GEU.AND P3, PT, R8, 1.175494350822287508e-38, PT ;  /* 0x008000000800780b */ /* 0x000fce0003f6e000 */
[----:B------:R-:W-:-:S04]  /*0540*/  @P2 FMUL R9, R9, 0.25 ;  /* 0x3e80000009092820 */ /* 0x000fc80000400000 */
[----:B------:R-:W-:Y:S01]  /*0550*/  @!P4 FMUL R9, R9, 16777216 ;  /* 0x4b8000000909c820 */ /* 0x000fe20000400000 */
[----:B------:R-:W-:-:S04]  /*0560*/  @P1 FMUL R8, R8, 0.25 ;  /* 0x3e80000008081820 */ /* 0x000fc80000400000 */
[----:B------:R-:W-:Y:S01]  /*0570*/  @!P3 FMUL R8, R8, 16777216 ;  /* 0x4b8000000808b820 */ /* 0x000fe20000400000 */
[----:B------:R-:W-:Y:S01]  /*0580*/  MUFU.RCP R9, R9 ;  /* 0x0000000900097308 */ /* 0x000fe20000001000 */
[----:B------:R-:W-:Y:S01]  /*0590*/  FADD R25, R22, R25 ;  /* 0x0000001916197221 */ /* 0x000fe20000000000 */
[----:B------:R-:W-:-:S06]  /*05a0*/  FSEL R15, R4, 1, P1 ;  /* 0x3f800000040f7808 */ /* 0x000fcc0000800000 */
[----:B------:R-:W0:Y:S01]  /*05b0*/  MUFU.RCP R6, R8 ;  /* 0x0000000800067308 */ /* 0x000e220000001000 */
[----:B-----5:R-:W-:Y:S01]  /*05c0*/  FADD R19, R19, R0 ;  /* 0x0000000013137221 */ /* 0x020fe20000000000 */
[----:B------:R-:W-:Y:S01]  /*05d0*/  FSEL R0, R4, 1, P2 ;  /* 0x3f80000004007808 */ /* 0x000fe20001000000 */
[----:B------:R-:W-:Y:S01]  /*05e0*/  FADD R25, R25, R20 ;  /* 0x0000001419197221 */ /* 0x000fe20000000000 */
[----:B------:R-:W1:Y:S01]  /*05f0*/  LDC.64 R4, c[0x0][0x240] ;  /* 0x00009000ff047b82 */ /* 0x000e620000000a00 */
[----:B------:R-:W-:Y:S01]  /*0600*/  @!P3 FMUL R15, R15, 16777216 ;  /* 0x4b8000000f0fb820 */ /* 0x000fe20000400000 */
[----:B------:R-:W-:Y:S01]  /*0610*/  LOP3.LUT R7, R28, 0x80000000, RZ, 0x3c, !PT ;  /* 0x800000001c077812 */ /* 0x000fe200078e3cff */
[----:B------:R-:W-:Y:S01]  /*0620*/  FADD R26, R19, R26 ;  /* 0x0000001a131a7221 */ /* 0x000fe20000000000 */
[----:B------:R-:W-:Y:S01]  /*0630*/  @!P4 FMUL R0, R0, 16777216 ;  /* 0x4b8000000000c820 */ /* 0x000fe20000400000 */
[----:B------:R-:W-:Y:S01]  /*0640*/  FADD R24, R25, R24 ;  /* 0x0000001819187221 */ /* 0x000fe20000000000 */
[----:B------:R-:W-:Y:S01]  /*0650*/  LOP3.LUT R16, R16, 0x80000000, RZ, 0x3c, !PT ;  /* 0x8000000010107812 */ /* 0x000fe200078e3cff */
[----:B------:R-:W-:Y:S01]  /*0660*/  FADD R17, R26, R17 ;  /* 0x000000111a117221 */ /* 0x000fe20000000000 */
[----:B0-----:R-:W-:Y:S01]  /*0670*/  FMUL R6, R6, R15 ;  /* 0x0000000f06067220 */ /* 0x001fe20000400000 */
[----:B------:R-:W-:Y:S01]  /*0680*/  FMUL R9, R9, R0 ;  /* 0x0000000009097220 */ /* 0x000fe20000400000 */
[----:B------:R-:W-:Y:S01]  /*0690*/  FFMA R7, R24, 0.25, R7 ;  /* 0x3e80000018077823 */ /* 0x000fe20000000007 */
[----:B------:R-:W-:-:S03]  /*06a0*/  FFMA R16, R17, 0.25, R16 ;  /* 0x3e80000011107823 */ /* 0x000fc60000000010 */
[----:B------:R-:W-:Y:S01]  /*06b0*/  FMUL R6, R7, R6 ;  /* 0x0000000607067220 */ /* 0x000fe20000400000 */
[----:B------:R-:W-:Y:S01]  /*06c0*/  FMUL R9, R16, R9 ;  /* 0x0000000910097220 */ /* 0x000fe20000400000 */
[----:B------:R-:W-:Y:S01]  /*06d0*/  FMUL R16, R24, 0.25 ;  /* 0x3e80000018107820 */ /* 0x000fe20000400000 */
[----:B------:R-:W-:Y:S01]  /*06e0*/  FMUL R17, R17, 0.25 ;  /* 0x3e80000011117820 */ /* 0x000fe20000400000 */
[----:B---3--:R-:W-:Y:S01]  /*06f0*/  FFMA R6, R6, R10, R13 ;  /* 0x0000000a06067223 */ /* 0x008fe2000000000d */
[----:B------:R-:W-:-:S04]  /*0700*/  FFMA R9, R9, R11, R12 ;  /* 0x0000000b09097223 */ /* 0x000fc8000000000c */
[----:B------:R-:W-:Y:S01]  /*0710*/  FSETP.GEU.AND P1, PT, R6, RZ, PT ;  /* 0x000000ff0600720b */ /* 0x000fe20003f2e000 */
[----:B------:R0:W-:Y:S01]  /*0720*/  @!P0 STG.E.64 desc[UR4][R2.64], R16 ;  /* 0x0000001002008986 */ /* 0x0001e2000c101b04 */
[C---:B------:R-:W-:Y:S01]  /*0730*/  FSETP.GEU.AND P2, PT, R9.reuse, RZ, PT ;  /* 0x000000ff0900720b */ /* 0x040fe20003f4e000 */
[----:B-1----:R-:W-:Y:S01]  /*0740*/  IMAD.WIDE R4, R18, 0x4, R4 ;  /* 0x0000000412047825 */ /* 0x002fe200078e0204 */
[----:B------:R-:W-:Y:S02]  /*0750*/  FSEL R6, R6, RZ, P1 ;  /* 0x000000ff06067208 */ /* 0x000fe40000800000 */
[----:B------:R-:W-:Y:S01]  /*0760*/  FSEL R7, R9, RZ, P2 ;  /* 0x000000ff09077208 */ /* 0x000fe20001000000 */
[----:B0-----:R-:W-:Y:S08]  /*0770*/  @P0 EXIT ;  /* 0x000000000000094d */ /* 0x001ff00003800000 */
[----:B------:R-:W-:Y:S01]  /*0780*/  STG.E.64 desc[UR4][R4.64], R6 ;  /* 0x0000000604007986 */ /* 0x000fe2000c101b04 */
[----:B------:R-:W-:Y:S05]  /*0790*/  EXIT ;  /* 0x000000000000794d */ /* 0x000fea0003800000 */
.L_x_0:
[----:B------:R-:W-:-:S00]  /*07a0*/  BRA `(.L_x_0) ;  /* 0xfffffffc00fc7947 */ /* 0x000fc0000383ffff */
[----:B------:R-:W-:-:S00]  /*07b0*/  NOP ;  /* 0x0000000000007918 */ /* 0x000fc00000000000 */
        /* <DEDUP_REMOVED lines=12> */
.L_x_1:


//--------------------- .nv.global.init           --------------------------
	.section	.nv.global.init,"aw",@progbits
.nv.global.init:
	.type		_$_str,@object
	.size		_$_str,(_$_str_$_2 - _$_str)
_$_str:
        /*0000*/ 	.byte	0x5f, 0x5f, 0x43, 0x55, 0x44, 0x41, 0x5f, 0x46, 0x54, 0x5a, 0x00
	.type		_$_str_$_2,@object
	.size		_$_str_$_2,(.L_1 - _$_str_$_2)
_$_str_$_2:
        /*000b*/ 	.byte	0x5f, 0x5f, 0x43, 0x55, 0x44, 0x41, 0x5f, 0x50, 0x52, 0x45, 0x43, 0x5f, 0x53, 0x51, 0x52, 0x54
        /*001b*/ 	.byte	0x00
.L_1:


//--------------------- .nv.constant0.triton_poi_fused__native_batch_norm_legit_no_training_avg_pool2d_relu_24 --------------------------
	.section	.nv.constant0.triton_poi_fused__native_batch_norm_legit_no_training_avg_pool2d_relu_24,"a",@progbits
	.sectionflags	@""
	.align	4
.nv.constant0.triton_poi_fused__native_batch_norm_legit_no_training_avg_pool2d_relu_24:
	.zero		588
